	.headerflags	@"EF_CUDA_TEXMODE_UNIFIED EF_CUDA_64BIT_ADDRESS EF_CUDA_SM86 EF_CUDA_VIRTUAL_SM(EF_CUDA_SM86)"
	.elftype	@"ET_EXEC"


//--------------------- .nv.info                  --------------------------
	.section	.nv.info,"",@"SHT_CUDA_INFO"
	.align	4


	//----- nvinfo : EIATTR_REGCOUNT
	.align		4
        /*0000*/ 	.byte	0x04, 0x2f
        /*0002*/ 	.short	(.L_3 - .L_2)
	.align		4
.L_2:
        /*0004*/ 	.word	index@(l2norm_fwd_kernel)
        /*0008*/ 	.word	0x0000002e


	//----- nvinfo : EIATTR_MAX_STACK_SIZE
	.align		4
.L_3:
        /*000c*/ 	.byte	0x04, 0x23
        /*000e*/ 	.short	(.L_5 - .L_4)
	.align		4
.L_4:
        /*0010*/ 	.word	index@(l2norm_fwd_kernel)
        /*0014*/ 	.word	0x00000000


	//----- nvinfo : EIATTR_MIN_STACK_SIZE
	.align		4
.L_5:
        /*0018*/ 	.byte	0x04, 0x12
        /*001a*/ 	.short	(.L_7 - .L_6)
	.align		4
.L_6:
        /*001c*/ 	.word	index@(l2norm_fwd_kernel)
        /*0020*/ 	.word	0x00000000


	//----- nvinfo : EIATTR_FRAME_SIZE
	.align		4
.L_7:
        /*0024*/ 	.byte	0x04, 0x11
        /*0026*/ 	.short	(.L_9 - .L_8)
	.align		4
.L_8:
        /*0028*/ 	.word	index@(l2norm_fwd_kernel)
        /*002c*/ 	.word	0x00000000
.L_9:


//--------------------- .nv.info.l2norm_fwd_kernel --------------------------
	.section	.nv.info.l2norm_fwd_kernel,"",@"SHT_CUDA_INFO"
	.align	4


	//----- nvinfo : EIATTR_CUDA_API_VERSION
	.align		4
        /*0000*/ 	.byte	0x04, 0x37
        /*0002*/ 	.short	(.L_11 - .L_10)
.L_10:
        /*0004*/ 	.word	0x0000007b


	//----- nvinfo : EIATTR_SW2861232_WAR
	.align		4
.L_11:
        /*0008*/ 	.byte	0x01, 0x35
	.zero		2


	//----- nvinfo : EIATTR_PARAM_CBANK
	.align		4
        /*000c*/ 	.byte	0x04, 0x0a
        /*000e*/ 	.short	(.L_13 - .L_12)
	.align		4
.L_12:
        /*0010*/ 	.word	index@(.nv.constant0.l2norm_fwd_kernel)
        /*0014*/ 	.short	0x0160
        /*0016*/ 	.short	0x001c


	//----- nvinfo : EIATTR_CBANK_PARAM_SIZE
	.align		4
.L_13:
        /*0018*/ 	.byte	0x03, 0x19
        /*001a*/ 	.short	0x001c


	//----- nvinfo : EIATTR_KPARAM_INFO
	.align		4
        /*001c*/ 	.byte	0x04, 0x17
        /*001e*/ 	.short	(.L_15 - .L_14)
.L_14:
        /*0020*/ 	.word	0x00000000
        /*0024*/ 	.short	0x0003
        /*0026*/ 	.short	0x0018
        /*0028*/ 	.byte	0x00, 0xf0, 0x11, 0x00


	//----- nvinfo : EIATTR_KPARAM_INFO
	.align		4
.L_15:
        /*002c*/ 	.byte	0x04, 0x17
        /*002e*/ 	.short	(.L_17 - .L_16)
.L_16:
        /*0030*/ 	.word	0x00000000
        /*0034*/ 	.short	0x0002
        /*0036*/ 	.short	0x0010
        /*0038*/ 	.byte	0x00, 0xf0, 0x21, 0x00


	//----- nvinfo : EIATTR_KPARAM_INFO
	.align		4
.L_17:
        /*003c*/ 	.byte	0x04, 0x17
        /*003e*/ 	.short	(.L_19 - .L_18)
.L_18:
        /*0040*/ 	.word	0x00000000
        /*0044*/ 	.short	0x0001
        /*0046*/ 	.short	0x0008
        /*0048*/ 	.byte	0x00, 0xf0, 0x21, 0x00


	//----- nvinfo : EIATTR_KPARAM_INFO
	.align		4
.L_19:
        /*004c*/ 	.byte	0x04, 0x17
        /*004e*/ 	.short	(.L_21 - .L_20)
.L_20:
        /*0050*/ 	.word	0x00000000
        /*0054*/ 	.short	0x0000
        /*0056*/ 	.short	0x0000
        /*0058*/ 	.byte	0x00, 0xf0, 0x21, 0x00


	//----- nvinfo : EIATTR_MAXREG_COUNT
	.align		4
.L_21:
        /*005c*/ 	.byte	0x03, 0x1b
        /*005e*/ 	.short	0x00ff


	//----- nvinfo : EIATTR_COOP_GROUP_MASK_REGIDS
	.align		4
        /*0060*/ 	.byte	0x04, 0x29
        /*0062*/ 	.short	(.L_23 - .L_22)


	//   ....[0]....
.L_22:
        /*0064*/ 	.word	0xffffffff


	//   ....[1]....
        /*0068*/ 	.word	0xffffffff


	//   ....[2]....
        /*006c*/ 	.word	0xffffffff


	//   ....[3]....
        /*0070*/ 	.word	0xffffffff


	//   ....[4]....
        /*0074*/ 	.word	0xffffffff


	//   ....[5]....
        /*0078*/ 	.word	0xffffffff


	//   ....[6]....
        /*007c*/ 	.word	0xffffffff


	//   ....[7]....
        /*0080*/ 	.word	0xffffffff


	//   ....[8]....
        /*0084*/ 	.word	0xffffffff


	//   ....[9]....
        /*0088*/ 	.word	0xffffffff


	//   ....[10]....
        /*008c*/ 	.word	0xffffffff


	//   ....[11]....
        /*0090*/ 	.word	0xffffffff


	//   ....[12]....
        /*0094*/ 	.word	0xffffffff


	//   ....[13]....
        /*0098*/ 	.word	0xffffffff


	//   ....[14]....
        /*009c*/ 	.word	0xffffffff


	//   ....[15]....
        /*00a0*/ 	.word	0xffffffff


	//----- nvinfo : EIATTR_COOP_GROUP_INSTR_OFFSETS
	.align		4
.L_23:
        /*00a4*/ 	.byte	0x04, 0x28
        /*00a6*/ 	.short	(.L_25 - .L_24)


	//   ....[0]....
.L_24:
        /*00a8*/ 	.word	0x000004c0


	//   ....[1]....
        /*00ac*/ 	.word	0x000004e0


	//   ....[2]....
        /*00b0*/ 	.word	0x00000500


	//   ....[3]....
        /*00b4*/ 	.word	0x00000520


	//   ....[4]....
        /*00b8*/ 	.word	0x000008c0


	//   ....[5]....
        /*00bc*/ 	.word	0x000008e0


	//   ....[6]....
        /*00c0*/ 	.word	0x00000900


	//   ....[7]....
        /*00c4*/ 	.word	0x00000920


	//   ....[8]....
        /*00c8*/ 	.word	0x00000940


	//   ....[9]....
        /*00cc*/ 	.word	0x00000960


	//   ....[10]....
        /*00d0*/ 	.word	0x00000980


	//   ....[11]....
        /*00d4*/ 	.word	0x000009a0


	//   ....[12]....
        /*00d8*/ 	.word	0x00000c10


	//   ....[13]....
        /*00dc*/ 	.word	0x00000c30


	//   ....[14]....
        /*00e0*/ 	.word	0x00000c50


	//   ....[15]....
        /*00e4*/ 	.word	0x00000c70


	//----- nvinfo : EIATTR_EXIT_INSTR_OFFSETS
	.align		4
.L_25:
        /*00e8*/ 	.byte	0x04, 0x1c
        /*00ea*/ 	.short	(.L_27 - .L_26)


	//   ....[0]....
.L_26:
        /*00ec*/ 	.word	0x000010b0


	//   ....[1]....
        /*00f0*/ 	.word	0x00001110


	//----- nvinfo : EIATTR_MAX_THREADS
	.align		4
.L_27:
        /*00f4*/ 	.byte	0x04, 0x05
        /*00f6*/ 	.short	(.L_29 - .L_28)
.L_28:
        /*00f8*/ 	.word	0x00000080
        /*00fc*/ 	.word	0x00000001
        /*0100*/ 	.word	0x00000001
.L_29:


//--------------------- .nv.rel.action            --------------------------
	.section	.nv.rel.action,"",@"SHT_CUDA_RELOCINFO"
	.align	8
	.sectionentsize	8
        /*0000*/ 	.byte	0x73, 0x00, 0x00, 0x00, 0x00, 0x00, 0x00, 0x00, 0x00, 0x00, 0x00, 0x11, 0x25, 0x00, 0x05, 0x36


//--------------------- .nv.constant0.l2norm_fwd_kernel --------------------------
	.section	.nv.constant0.l2norm_fwd_kernel,"a",@progbits
	.align	4
.nv.constant0.l2norm_fwd_kernel:
	.zero		380


//--------------------- .text.l2norm_fwd_kernel   --------------------------
	.section	.text.l2norm_fwd_kernel,"ax",@progbits
	.sectionflags	@"SHF_BARRIERS=1"
	.sectioninfo	@"SHI_REGISTERS=46"
	.align	128
        .global         l2norm_fwd_kernel
        .type           l2norm_fwd_kernel,@function
        .size           l2norm_fwd_kernel,(.L_x_1 - l2norm_fwd_kernel)
        .other          l2norm_fwd_kernel,@"STO_CUDA_ENTRY STV_DEFAULT"
l2norm_fwd_kernel:
.text.l2norm_fwd_kernel:
[----:B------:R-:W-:-:S02]  /*0000*/  MOV R1, c[0x0][0x28] ;  /* 0x00000a0000017a02 */ /* 0x000fc40000000f00 */
[----:B------:R-:W0:Y:S01]  /*0010*/  S2R R0, SR_TID.X ;  /* 0x0000000000007919 */ /* 0x000e220000002100 */
[----:B------:R-:W-:Y:S01]  /*0020*/  CS2R R16, SRZ ;  /* 0x0000000000107805 */ /* 0x000fe2000001ff00 */
[----:B------:R-:W-:Y:S01]  /*0030*/  CS2R R18, SRZ ;  /* 0x0000000000127805 */ /* 0x000fe2000001ff00 */
[----:B------:R-:W-:Y:S01]  /*0040*/  ULDC.64 UR4, c[0x0][0x118] ;  /* 0x0000460000047ab9 */ /* 0x000fe20000000a00 */
[----:B------:R-:W1:Y:S01]  /*0050*/  S2R R23, SR_CTAID.X ;  /* 0x0000000000177919 */ /* 0x000e620000002500 */
[----:B0-----:R-:W-:Y:S02]  /*0060*/  SHF.R.U32.HI R28, RZ, 0x4, R0 ;  /* 0x00000004ff1c7819 */ /* 0x001fe40000011600 */
[----:B------:R-:W-:Y:S02]  /*0070*/  SHF.L.U32 R2, R0, 0x3, RZ ;  /* 0x0000000300027819 */ /* 0x000fe400000006ff */
[----:B-1----:R-:W-:Y:S02]  /*0080*/  SHF.L.U32 R23, R23, 0x5, RZ ;  /* 0x0000000517177819 */ /* 0x002fe400000006ff */
[----:B------:R-:W-:-:S02]  /*0090*/  SGXT.U32 R28, R28, 0x3 ;  /* 0x000000031c1c781a */ /* 0x000fc40000000000 */
[----:B------:R-:W-:Y:S02]  /*00a0*/  LOP3.LUT R2, R2, 0x78, RZ, 0xc0, !PT ;  /* 0x0000007802027812 */ /* 0x000fe400078ec0ff */
[----:B------:R-:W-:Y:S02]  /*00b0*/  LOP3.LUT R31, R23, R28, RZ, 0xfc, !PT ;  /* 0x0000001c171f7212 */ /* 0x000fe400078efcff */
[----:B------:R-:W-:Y:S01]  /*00c0*/  SHF.R.S32.HI R20, RZ, 0x1f, R23 ;  /* 0x0000001fff147819 */ /* 0x000fe20000011417 */
[----:B------:R-:W-:Y:S01]  /*00d0*/  IMAD.WIDE.U32 R2, R2, 0x2, RZ ;  /* 0x0000000202027825 */ /* 0x000fe200078e00ff */
[C---:B------:R-:W-:Y:S02]  /*00e0*/  SHF.L.U32 R5, R31.reuse, 0x8, RZ ;  /* 0x000000081f057819 */ /* 0x040fe400000006ff */
[C---:B------:R-:W-:Y:S02]  /*00f0*/  ISETP.GE.U32.AND P2, PT, R31.reuse, 0xf70, PT ;  /* 0x00000f701f00780c */ /* 0x040fe40003f46070 */
[----:B------:R-:W-:-:S02]  /*0100*/  SHF.L.U64.HI R31, R31, 0x8, R20 ;  /* 0x000000081f1f7819 */ /* 0x000fc40000010214 */
[----:B------:R-:W-:Y:S02]  /*0110*/  LOP3.LUT R32, R5, R2, RZ, 0xfc, !PT ;  /* 0x0000000205207212 */ /* 0x000fe400078efcff */
[----:B------:R-:W-:Y:S02]  /*0120*/  ISETP.GE.U32.AND.EX P2, PT, R20, RZ, PT, P2 ;  /* 0x000000ff1400720c */ /* 0x000fe40003f46120 */
[----:B------:R-:W-:Y:S02]  /*0130*/  LOP3.LUT R31, R31, R3, RZ, 0xfc, !PT ;  /* 0x000000031f1f7212 */ /* 0x000fe400078efcff */
[----:B------:R-:W-:-:S04]  /*0140*/  IADD3 R6, P0, R32, c[0x0][0x160], RZ ;  /* 0x0000580020067a10 */ /* 0x000fc80007f1e0ff */
[----:B------:R-:W-:-:S05]  /*0150*/  IADD3.X R7, R31, c[0x0][0x164], RZ, P0, !PT ;  /* 0x000059001f077a10 */ /* 0x000fca00007fe4ff */
[----:B------:R0:W2:Y:S01]  /*0160*/  @!P2 LDG.E.128 R16, [R6.64] ;  /* 0x000000040610a981 */ /* 0x0000a2000c1e1d00 */
[C-C-:B------:R-:W-:Y:S02]  /*0170*/  LOP3.LUT R5, R23.reuse, 0x8, R28.reuse, 0xfe, !PT ;  /* 0x0000000817057812 */ /* 0x140fe400078efe1c */
[----:B------:R-:W-:Y:S02]  /*0180*/  LOP3.LUT R11, R23, 0x10, R28, 0xfe, !PT ;  /* 0x00000010170b7812 */ /* 0x000fe400078efe1c */
[C---:B------:R-:W-:Y:S02]  /*0190*/  SHF.L.U32 R27, R5.reuse, 0x8, RZ ;  /* 0x00000008051b7819 */ /* 0x040fe400000006ff */
[C---:B------:R-:W-:Y:S02]  /*01a0*/  ISETP.GE.U32.AND P3, PT, R5.reuse, 0xf70, PT ;  /* 0x00000f700500780c */ /* 0x040fe40003f66070 */
[----:B------:R-:W-:Y:S01]  /*01b0*/  SHF.L.U64.HI R5, R5, 0x8, R20 ;  /* 0x0000000805057819 */ /* 0x000fe20000010214 */
[----:B0-----:R-:W-:Y:S01]  /*01c0*/  CS2R R6, SRZ ;  /* 0x0000000000067805 */ /* 0x001fe2000001ff00 */
[----:B------:R-:W-:-:S02]  /*01d0*/  LOP3.LUT R27, R27, R2, RZ, 0xfc, !PT ;  /* 0x000000021b1b7212 */ /* 0x000fc400078efcff */
[----:B------:R-:W-:Y:S02]  /*01e0*/  ISETP.GE.U32.AND.EX P3, PT, R20, RZ, PT, P3 ;  /* 0x000000ff1400720c */ /* 0x000fe40003f66130 */
[----:B------:R-:W-:Y:S02]  /*01f0*/  LOP3.LUT R26, R5, R3, RZ, 0xfc, !PT ;  /* 0x00000003051a7212 */ /* 0x000fe400078efcff */
[----:B------:R-:W-:Y:S01]  /*0200*/  IADD3 R12, P0, R27, c[0x0][0x160], RZ ;  /* 0x000058001b0c7a10 */ /* 0x000fe20007f1e0ff */
[----:B------:R-:W-:Y:S01]  /*0210*/  CS2R R4, SRZ ;  /* 0x0000000000047805 */ /* 0x000fe2000001ff00 */
[C---:B------:R-:W-:Y:S02]  /*0220*/  SHF.L.U32 R9, R11.reuse, 0x8, RZ ;  /* 0x000000080b097819 */ /* 0x040fe400000006ff */
[----:B------:R-:W-:Y:S02]  /*0230*/  IADD3.X R13, R26, c[0x0][0x164], RZ, P0, !PT ;  /* 0x000059001a0d7a10 */ /* 0x000fe400007fe4ff */
[----:B------:R-:W-:-:S03]  /*0240*/  ISETP.GE.U32.AND P1, PT, R11, 0xf70, PT ;  /* 0x00000f700b00780c */ /* 0x000fc60003f26070 */
[----:B------:R0:W3:Y:S01]  /*0250*/  @!P3 LDG.E.128 R4, [R12.64] ;  /* 0x000000040c04b981 */ /* 0x0000e2000c1e1d00 */
[----:B------:R-:W-:Y:S02]  /*0260*/  SHF.L.U64.HI R11, R11, 0x8, R20 ;  /* 0x000000080b0b7819 */ /* 0x000fe40000010214 */
[----:B------:R-:W-:Y:S02]  /*0270*/  LOP3.LUT R22, R9, R2, RZ, 0xfc, !PT ;  /* 0x0000000209167212 */ /* 0x000fe400078efcff */
[----:B------:R-:W-:Y:S01]  /*0280*/  ISETP.GE.U32.AND.EX P1, PT, R20, RZ, PT, P1 ;  /* 0x000000ff1400720c */ /* 0x000fe20003f26110 */
[----:B------:R-:W-:Y:S01]  /*0290*/  CS2R R8, SRZ ;  /* 0x0000000000087805 */ /* 0x000fe2000001ff00 */
[----:B------:R-:W-:Y:S02]  /*02a0*/  LOP3.LUT R24, R11, R3, RZ, 0xfc, !PT ;  /* 0x000000030b187212 */ /* 0x000fe400078efcff */
[----:B------:R-:W-:Y:S01]  /*02b0*/  IADD3 R14, P0, R22, c[0x0][0x160], RZ ;  /* 0x00005800160e7a10 */ /* 0x000fe20007f1e0ff */
[----:B------:R-:W-:-:S03]  /*02c0*/  CS2R R10, SRZ ;  /* 0x00000000000a7805 */ /* 0x000fc6000001ff00 */
[----:B------:R-:W-:-:S05]  /*02d0*/  IADD3.X R15, R24, c[0x0][0x164], RZ, P0, !PT ;  /* 0x00005900180f7a10 */ /* 0x000fca00007fe4ff */
[----:B------:R1:W4:Y:S01]  /*02e0*/  @!P1 LDG.E.128 R8, [R14.64] ;  /* 0x000000040e089981 */ /* 0x000322000c1e1d00 */
[----:B0-----:R-:W-:-:S04]  /*02f0*/  LOP3.LUT R13, R23, 0x18, R28, 0xfe, !PT ;  /* 0x00000018170d7812 */ /* 0x001fc800078efe1c */
[C---:B------:R-:W-:Y:S02]  /*0300*/  SHF.L.U32 R21, R13.reuse, 0x8, RZ ;  /* 0x000000080d157819 */ /* 0x040fe400000006ff */
[C---:B------:R-:W-:Y:S02]  /*0310*/  ISETP.GE.U32.AND P0, PT, R13.reuse, 0xf70, PT ;  /* 0x00000f700d00780c */ /* 0x040fe40003f06070 */
[----:B------:R-:W-:Y:S01]  /*0320*/  SHF.L.U64.HI R25, R13, 0x8, R20 ;  /* 0x000000080d197819 */ /* 0x000fe20000010214 */
[----:B-1----:R-:W-:Y:S01]  /*0330*/  CS2R R14, SRZ ;  /* 0x00000000000e7805 */ /* 0x002fe2000001ff00 */
[----:B------:R-:W-:Y:S01]  /*0340*/  LOP3.LUT R21, R21, R2, RZ, 0xfc, !PT ;  /* 0x0000000215157212 */ /* 0x000fe200078efcff */
[----:B------:R-:W-:Y:S01]  /*0350*/  CS2R R12, SRZ ;  /* 0x00000000000c7805 */ /* 0x000fe2000001ff00 */
[----:B------:R-:W-:Y:S02]  /*0360*/  ISETP.GE.U32.AND.EX P0, PT, R20, RZ, PT, P0 ;  /* 0x000000ff1400720c */ /* 0x000fe40003f06100 */
[----:B------:R-:W-:-:S02]  /*0370*/  LOP3.LUT R25, R25, R3, RZ, 0xfc, !PT ;  /* 0x0000000319197212 */ /* 0x000fc400078efcff */
[----:B------:R-:W-:-:S04]  /*0380*/  IADD3 R2, P4, R21, c[0x0][0x160], RZ ;  /* 0x0000580015027a10 */ /* 0x000fc80007f9e0ff */
[----:B------:R-:W-:-:S05]  /*0390*/  IADD3.X R3, R25, c[0x0][0x164], RZ, P4, !PT ;  /* 0x0000590019037a10 */ /* 0x000fca00027fe4ff */
[----:B------:R0:W5:Y:S01]  /*03a0*/  @!P0 LDG.E.128 R12, [R2.64] ;  /* 0x00000004020c8981 */ /* 0x000162000c1e1d00 */
[----:B------:R-:W-:Y:S01]  /*03b0*/  MOV R28, 0x3e800000 ;  /* 0x3e800000001c7802 */ /* 0x000fe20000000f00 */
[--C-:B--2---:R-:W-:Y:S02]  /*03c0*/  HADD2.F32 R29, -RZ, R16.reuse.H1_H1 ;  /* 0x30000010ff1d7230 */ /* 0x104fe40000004100 */
[----:B------:R-:W-:Y:S02]  /*03d0*/  HADD2.F32 R33, -RZ, R16.H0_H0 ;  /* 0x20000010ff217230 */ /* 0x000fe40000004100 */
[--C-:B------:R-:W-:Y:S01]  /*03e0*/  HADD2.F32 R35, -RZ, R17.reuse.H0_H0 ;  /* 0x20000011ff237230 */ /* 0x100fe20000004100 */
[----:B------:R-:W-:Y:S01]  /*03f0*/  FMUL R16, R29, R29 ;  /* 0x0000001d1d107220 */ /* 0x000fe20000400000 */
[----:B------:R-:W-:-:S03]  /*0400*/  HADD2.F32 R17, -RZ, R17.H1_H1 ;  /* 0x30000011ff117230 */ /* 0x000fc60000004100 */
[----:B------:R-:W-:Y:S01]  /*0410*/  FFMA R16, R33, R33, R16 ;  /* 0x0000002121107223 */ /* 0x000fe20000000010 */
[----:B------:R-:W-:-:S03]  /*0420*/  HADD2.F32 R37, -RZ, R18.H0_H0 ;  /* 0x20000012ff257230 */ /* 0x000fc60000004100 */
[----:B------:R-:W-:Y:S01]  /*0430*/  FFMA R16, R35, R35, R16 ;  /* 0x0000002323107223 */ /* 0x000fe20000000010 */
[----:B------:R-:W-:-:S03]  /*0440*/  HADD2.F32 R39, -RZ, R18.H1_H1 ;  /* 0x30000012ff277230 */ /* 0x000fc60000004100 */
[----:B------:R-:W-:Y:S01]  /*0450*/  FFMA R16, R17, R17, R16 ;  /* 0x0000001111107223 */ /* 0x000fe20000000010 */
[----:B------:R-:W-:-:S03]  /*0460*/  HADD2.F32 R41, -RZ, R19.H0_H0 ;  /* 0x20000013ff297230 */ /* 0x000fc60000004100 */
[----:B------:R-:W-:Y:S01]  /*0470*/  FFMA R16, R37, R37, R16 ;  /* 0x0000002525107223 */ /* 0x000fe20000000010 */
[----:B------:R-:W-:-:S03]  /*0480*/  HADD2.F32 R19, -RZ, R19.H1_H1 ;  /* 0x30000013ff137230 */ /* 0x000fc60000004100 */
[----:B------:R-:W-:-:S04]  /*0490*/  FFMA R16, R39, R39, R16 ;  /* 0x0000002727107223 */ /* 0x000fc80000000010 */
[----:B------:R-:W-:-:S04]  /*04a0*/  FFMA R16, R41, R41, R16 ;  /* 0x0000002929107223 */ /* 0x000fc80000000010 */
[----:B------:R-:W-:-:S05]  /*04b0*/  FFMA R16, R19, R19, R16 ;  /* 0x0000001313107223 */ /* 0x000fca0000000010 */
[----:B------:R-:W1:Y:S02]  /*04c0*/  SHFL.BFLY PT, R43, R16, 0x8, 0x1f ;  /* 0x0d001f00102b7f89 */ /* 0x000e6400000e0000 */
[----:B-1----:R-:W-:-:S05]  /*04d0*/  FADD R43, R16, R43 ;  /* 0x0000002b102b7221 */ /* 0x002fca0000000000 */
[----:B0-----:R-:W0:Y:S02]  /*04e0*/  SHFL.BFLY PT, R2, R43, 0x4, 0x1f ;  /* 0x0c801f002b027f89 */ /* 0x001e2400000e0000 */
[----:B0-----:R-:W-:-:S05]  /*04f0*/  FADD R2, R43, R2 ;  /* 0x000000022b027221 */ /* 0x001fca0000000000 */
[----:B------:R-:W0:Y:S02]  /*0500*/  SHFL.BFLY PT, R3, R2, 0x2, 0x1f ;  /* 0x0c401f0002037f89 */ /* 0x000e2400000e0000 */
[----:B0-----:R-:W-:-:S05]  /*0510*/  FADD R3, R2, R3 ;  /* 0x0000000302037221 */ /* 0x001fca0000000000 */
[----:B------:R-:W0:Y:S02]  /*0520*/  SHFL.BFLY PT, R18, R3, 0x1, 0x1f ;  /* 0x0c201f0003127f89 */ /* 0x000e2400000e0000 */
[----:B0-----:R-:W-:-:S04]  /*0530*/  FADD R18, R3, R18 ;  /* 0x0000001203127221 */ /* 0x001fc80000000000 */
[----:B------:R-:W-:-:S04]  /*0540*/  FADD R18, R18, c[0x0][0x178] ;  /* 0x00005e0012127621 */ /* 0x000fc80000000000 */
[----:B------:R-:W0:Y:S02]  /*0550*/  MUFU.SQRT R34, R18 ;  /* 0x0000001200227308 */ /* 0x000e240000002000 */
[C---:B0-----:R-:W-:Y:S02]  /*0560*/  FSETP.GT.AND P4, PT, R34.reuse, 8.50705917302346158658e+37, PT ;  /* 0x7e8000002200780b */ /* 0x041fe40003f84000 */
[----:B------:R-:W-:-:S11]  /*0570*/  FSETP.GEU.AND P5, PT, R34, 1.175494350822287508e-38, PT ;  /* 0x008000002200780b */ /* 0x000fd60003fae000 */
[----:B------:R-:W-:-:S04]  /*0580*/  @P4 FMUL R34, R34, 0.25 ;  /* 0x3e80000022224820 */ /* 0x000fc80000400000 */
[----:B------:R-:W-:-:S04]  /*0590*/  @!P5 FMUL R34, R34, 16777216 ;  /* 0x4b8000002222d820 */ /* 0x000fc80000400000 */
[----:B------:R-:W0:Y:S01]  /*05a0*/  MUFU.RCP R30, R34 ;  /* 0x00000022001e7308 */ /* 0x000e220000001000 */
[----:B------:R-:W-:-:S05]  /*05b0*/  FSEL R43, R28, 1, P4 ;  /* 0x3f8000001c2b7808 */ /* 0x000fca0002000000 */
[----:B------:R-:W-:-:S04]  /*05c0*/  @!P5 FMUL R43, R43, 16777216 ;  /* 0x4b8000002b2bd820 */ /* 0x000fc80000400000 */
[----:B0-----:R-:W-:-:S04]  /*05d0*/  FMUL R30, R30, R43 ;  /* 0x0000002b1e1e7220 */ /* 0x001fc80000400000 */
[-C--:B------:R-:W-:Y:S01]  /*05e0*/  FMUL R35, R35, R30.reuse ;  /* 0x0000001e23237220 */ /* 0x080fe20000400000 */
[-C--:B------:R-:W-:Y:S01]  /*05f0*/  FMUL R2, R17, R30.reuse ;  /* 0x0000001e11027220 */ /* 0x080fe20000400000 */
[-C--:B------:R-:W-:Y:S01]  /*0600*/  FMUL R16, R33, R30.reuse ;  /* 0x0000001e21107220 */ /* 0x080fe20000400000 */
[-C--:B------:R-:W-:Y:S01]  /*0610*/  FMUL R29, R29, R30.reuse ;  /* 0x0000001e1d1d7220 */ /* 0x080fe20000400000 */
[-C--:B------:R-:W-:Y:S02]  /*0620*/  FMUL R41, R41, R30.reuse ;  /* 0x0000001e29297220 */ /* 0x080fe40000400000 */
[----:B------:R-:W-:Y:S01]  /*0630*/  F2FP.PACK_AB R17, R2, R35 ;  /* 0x000000230211723e */ /* 0x000fe200000000ff */
[----:B------:R-:W-:Y:S01]  /*0640*/  FMUL R2, R19, R30 ;  /* 0x0000001e13027220 */ /* 0x000fe20000400000 */
[----:B------:R-:W-:Y:S01]  /*0650*/  F2FP.PACK_AB R16, R29, R16 ;  /* 0x000000101d10723e */ /* 0x000fe200000000ff */
[----:B---3--:R-:W-:-:S03]  /*0660*/  HADD2.F32 R29, -RZ, R4.H1_H1 ;  /* 0x30000004ff1d7230 */ /* 0x008fc60000004100 */
[----:B------:R-:W-:Y:S01]  /*0670*/  F2FP.PACK_AB R19, R2, R41 ;  /* 0x000000290213723e */ /* 0x000fe200000000ff */
[----:B------:R-:W-:Y:S01]  /*0680*/  HADD2.F32 R4, -RZ, R4.H0_H0 ;  /* 0x20000004ff047230 */ /* 0x000fe20000004100 */
[----:B------:R-:W-:Y:S01]  /*0690*/  IADD3 R2, P4, R32, c[0x0][0x168], RZ ;  /* 0x00005a0020027a10 */ /* 0x000fe20007f9e0ff */
[----:B------:R-:W-:-:S03]  /*06a0*/  FMUL R33, R29, R29 ;  /* 0x0000001d1d217220 */ /* 0x000fc60000400000 */
[----:B------:R-:W-:Y:S01]  /*06b0*/  IADD3.X R3, R31, c[0x0][0x16c], RZ, P4, !PT ;  /* 0x00005b001f037a10 */ /* 0x000fe200027fe4ff */
[--C-:B------:R-:W-:Y:S01]  /*06c0*/  HADD2.F32 R31, -RZ, R5.reuse.H0_H0 ;  /* 0x20000005ff1f7230 */ /* 0x100fe20000004100 */
[----:B------:R-:W-:Y:S01]  /*06d0*/  FFMA R32, R4, R4, R33 ;  /* 0x0000000404207223 */ /* 0x000fe20000000021 */
[----:B------:R-:W-:-:S03]  /*06e0*/  HADD2.F32 R5, -RZ, R5.H1_H1 ;  /* 0x30000005ff057230 */ /* 0x000fc60000004100 */
[----:B------:R-:W-:Y:S01]  /*06f0*/  FFMA R32, R31, R31, R32 ;  /* 0x0000001f1f207223 */ /* 0x000fe20000000020 */
[----:B------:R-:W-:Y:S01]  /*0700*/  HADD2.F32 R33, -RZ, R6.H0_H0 ;  /* 0x20000006ff217230 */ /* 0x000fe20000004100 */
[-C--:B------:R-:W-:Y:S01]  /*0710*/  FMUL R18, R37, R30.reuse ;  /* 0x0000001e25127220 */ /* 0x080fe20000400000 */
[----:B------:R-:W-:Y:S01]  /*0720*/  FMUL R39, R39, R30 ;  /* 0x0000001e27277220 */ /* 0x000fe20000400000 */
[----:B------:R-:W-:Y:S01]  /*0730*/  FFMA R34, R5, R5, R32 ;  /* 0x0000000505227223 */ /* 0x000fe20000000020 */
[----:B----4-:R-:W-:Y:S02]  /*0740*/  HADD2.F32 R32, -RZ, R8.H1_H1 ;  /* 0x30000008ff207230 */ /* 0x010fe40000004100 */
[----:B------:R-:W-:Y:S01]  /*0750*/  HADD2.F32 R6, -RZ, R6.H1_H1 ;  /* 0x30000006ff067230 */ /* 0x000fe20000004100 */
[----:B------:R-:W-:Y:S01]  /*0760*/  FFMA R35, R33, R33, R34 ;  /* 0x0000002121237223 */ /* 0x000fe20000000022 */
[----:B------:R-:W-:Y:S01]  /*0770*/  F2FP.PACK_AB R18, R39, R18 ;  /* 0x000000122712723e */ /* 0x000fe200000000ff */
[----:B------:R-:W-:Y:S01]  /*0780*/  HADD2.F32 R8, -RZ, R8.H0_H0 ;  /* 0x20000008ff087230 */ /* 0x000fe20000004100 */
[----:B------:R-:W-:Y:S01]  /*0790*/  FMUL R37, R32, R32 ;  /* 0x0000002020257220 */ /* 0x000fe20000400000 */
[----:B------:R-:W-:Y:S01]  /*07a0*/  FFMA R39, R6, R6, R35 ;  /* 0x0000000606277223 */ /* 0x000fe20000000023 */
[--C-:B------:R-:W-:Y:S01]  /*07b0*/  HADD2.F32 R34, -RZ, R7.reuse.H0_H0 ;  /* 0x20000007ff227230 */ /* 0x100fe20000004100 */
[----:B------:R0:W-:Y:S01]  /*07c0*/  @!P2 STG.E.128 [R2.64], R16 ;  /* 0x000000100200a986 */ /* 0x0001e2000c101d04 */
[----:B------:R-:W-:-:S02]  /*07d0*/  HADD2.F32 R35, -RZ, R7.H1_H1 ;  /* 0x30000007ff237230 */ /* 0x000fc40000004100 */
[--C-:B------:R-:W-:Y:S01]  /*07e0*/  HADD2.F32 R7, -RZ, R9.reuse.H0_H0 ;  /* 0x20000009ff077230 */ /* 0x100fe20000004100 */
[----:B0-----:R-:W-:Y:S01]  /*07f0*/  FFMA R16, R8, R8, R37 ;  /* 0x0000000808107223 */ /* 0x001fe20000000025 */
[----:B------:R-:W-:-:S03]  /*0800*/  HADD2.F32 R17, -RZ, R9.H1_H1 ;  /* 0x30000009ff117230 */ /* 0x000fc60000004100 */
[----:B------:R-:W-:-:S04]  /*0810*/  FFMA R16, R7, R7, R16 ;  /* 0x0000000707107223 */ /* 0x000fc80000000010 */
[----:B------:R-:W-:Y:S01]  /*0820*/  FFMA R3, R17, R17, R16 ;  /* 0x0000001111037223 */ /* 0x000fe20000000010 */
[--C-:B------:R-:W-:Y:S02]  /*0830*/  HADD2.F32 R16, -RZ, R10.reuse.H0_H0 ;  /* 0x2000000aff107230 */ /* 0x100fe40000004100 */
[----:B------:R-:W-:-:S03]  /*0840*/  HADD2.F32 R19, -RZ, R10.H1_H1 ;  /* 0x3000000aff137230 */ /* 0x000fc60000004100 */
[----:B------:R-:W-:Y:S01]  /*0850*/  FFMA R10, R16, R16, R3 ;  /* 0x00000010100a7223 */ /* 0x000fe20000000003 */
[----:B------:R-:W-:-:S03]  /*0860*/  HADD2.F32 R18, -RZ, R11.H0_H0 ;  /* 0x2000000bff127230 */ /* 0x000fc60000004100 */
[----:B------:R-:W-:Y:S01]  /*0870*/  FFMA R3, R19, R19, R10 ;  /* 0x0000001313037223 */ /* 0x000fe2000000000a */
[----:B------:R-:W-:-:S03]  /*0880*/  HADD2.F32 R36, -RZ, R11.H1_H1 ;  /* 0x3000000bff247230 */ /* 0x000fc60000004100 */
[----:B------:R-:W-:-:S04]  /*0890*/  FFMA R3, R18, R18, R3 ;  /* 0x0000001212037223 */ /* 0x000fc80000000003 */
[----:B------:R-:W-:Y:S01]  /*08a0*/  FFMA R3, R36, R36, R3 ;  /* 0x0000002424037223 */ /* 0x000fe20000000003 */
[----:B------:R-:W-:-:S04]  /*08b0*/  FFMA R2, R34, R34, R39 ;  /* 0x0000002222027223 */ /* 0x000fc80000000027 */
[----:B------:R-:W0:Y:S01]  /*08c0*/  SHFL.BFLY PT, R10, R3, 0x8, 0x1f ;  /* 0x0d001f00030a7f89 */ /* 0x000e2200000e0000 */
[----:B------:R-:W-:-:S05]  /*08d0*/  FFMA R2, R35, R35, R2 ;  /* 0x0000002323027223 */ /* 0x000fca0000000002 */
[----:B------:R-:W1:Y:S01]  /*08e0*/  SHFL.BFLY PT, R9, R2, 0x8, 0x1f ;  /* 0x0d001f0002097f89 */ /* 0x000e6200000e0000 */
[----:B0-----:R-:W-:-:S05]  /*08f0*/  FADD R37, R3, R10 ;  /* 0x0000000a03257221 */ /* 0x001fca0000000000 */
[----:B------:R-:W0:Y:S01]  /*0900*/  SHFL.BFLY PT, R10, R37, 0x4, 0x1f ;  /* 0x0c801f00250a7f89 */ /* 0x000e2200000e0000 */
[----:B-1----:R-:W-:-:S05]  /*0910*/  FADD R9, R2, R9 ;  /* 0x0000000902097221 */ /* 0x002fca0000000000 */
        /* <DEDUP_REMOVED lines=9> */
[----:B0-----:R-:W-:-:S04]  /*09b0*/  FADD R40, R39, R40 ;  /* 0x0000002827287221 */ /* 0x001fc80000000000 */
[----:B------:R-:W-:Y:S01]  /*09c0*/  FADD R40, R40, c[0x0][0x178] ;  /* 0x00005e0028287621 */ /* 0x000fe20000000000 */
[----:B-1----:R-:W-:-:S03]  /*09d0*/  FADD R10, R11, R10 ;  /* 0x0000000a0b0a7221 */ /* 0x002fc60000000000 */
[----:B------:R-:W0:Y:S01]  /*09e0*/  MUFU.SQRT R41, R40 ;  /* 0x0000002800297308 */ /* 0x000e220000002000 */
[----:B------:R-:W-:-:S07]  /*09f0*/  FADD R10, R10, c[0x0][0x178] ;  /* 0x00005e000a0a7621 */ /* 0x000fce0000000000 */
[----:B------:R-:W1:Y:S01]  /*0a00*/  MUFU.SQRT R3, R10 ;  /* 0x0000000a00037308 */ /* 0x000e620000002000 */
[C---:B0-----:R-:W-:Y:S02]  /*0a10*/  FSETP.GT.AND P4, PT, R41.reuse, 8.50705917302346158658e+37, PT ;  /* 0x7e8000002900780b */ /* 0x041fe40003f84000 */
[----:B------:R-:W-:Y:S02]  /*0a20*/  FSETP.GEU.AND P6, PT, R41, 1.175494350822287508e-38, PT ;  /* 0x008000002900780b */ /* 0x000fe40003fce000 */
[C---:B-1----:R-:W-:Y:S02]  /*0a30*/  FSETP.GT.AND P2, PT, R3.reuse, 8.50705917302346158658e+37, PT ;  /* 0x7e8000000300780b */ /* 0x042fe40003f44000 */
[----:B------:R-:W-:-:S07]  /*0a40*/  FSETP.GEU.AND P5, PT, R3, 1.175494350822287508e-38, PT ;  /* 0x008000000300780b */ /* 0x000fce0003fae000 */
[----:B------:R-:W-:-:S04]  /*0a50*/  @P4 FMUL R41, R41, 0.25 ;  /* 0x3e80000029294820 */ /* 0x000fc80000400000 */
[----:B------:R-:W-:Y:S01]  /*0a60*/  @!P6 FMUL R41, R41, 16777216 ;  /* 0x4b8000002929e820 */ /* 0x000fe20000400000 */
[----:B------:R-:W-:-:S03]  /*0a70*/  @P2 FMUL R3, R3, 0.25 ;  /* 0x3e80000003032820 */ /* 0x000fc60000400000 */
[----:B------:R-:W0:Y:S01]  /*0a80*/  MUFU.RCP R37, R41 ;  /* 0x0000002900257308 */ /* 0x000e220000001000 */
[----:B------:R-:W-:Y:S01]  /*0a90*/  @!P5 FMUL R3, R3, 16777216 ;  /* 0x4b8000000303d820 */ /* 0x000fe20000400000 */
[----:B------:R-:W-:-:S06]  /*0aa0*/  FSEL R2, R28, 1, P4 ;  /* 0x3f8000001c027808 */ /* 0x000fcc0002000000 */
[----:B------:R-:W1:Y:S01]  /*0ab0*/  MUFU.RCP R38, R3 ;  /* 0x0000000300267308 */ /* 0x000e620000001000 */
[----:B------:R-:W-:Y:S01]  /*0ac0*/  @!P6 FMUL R2, R2, 16777216 ;  /* 0x4b8000000202e820 */ /* 0x000fe20000400000 */
[----:B------:R-:W-:-:S03]  /*0ad0*/  FSEL R9, R28, 1, P2 ;  /* 0x3f8000001c097808 */ /* 0x000fc60001000000 */
[----:B0-----:R-:W-:Y:S01]  /*0ae0*/  FMUL R37, R37, R2 ;  /* 0x0000000225257220 */ /* 0x001fe20000400000 */
[--C-:B-----5:R-:W-:Y:S02]  /*0af0*/  HADD2.F32 R2, -RZ, R12.reuse.H0_H0 ;  /* 0x2000000cff027230 */ /* 0x120fe40000004100 */
[----:B------:R-:W-:Y:S01]  /*0b00*/  HADD2.F32 R12, -RZ, R12.H1_H1 ;  /* 0x3000000cff0c7230 */ /* 0x000fe20000004100 */
[----:B------:R-:W-:-:S04]  /*0b10*/  @!P5 FMUL R9, R9, 16777216 ;  /* 0x4b8000000909d820 */ /* 0x000fc80000400000 */
[----:B------:R-:W-:Y:S01]  /*0b20*/  FMUL R11, R12, R12 ;  /* 0x0000000c0c0b7220 */ /* 0x000fe20000400000 */
[----:B-1----:R-:W-:Y:S01]  /*0b30*/  FMUL R38, R38, R9 ;  /* 0x0000000926267220 */ /* 0x002fe20000400000 */
[--C-:B------:R-:W-:Y:S02]  /*0b40*/  HADD2.F32 R9, -RZ, R13.reuse.H1_H1 ;  /* 0x3000000dff097230 */ /* 0x100fe40000004100 */
[----:B------:R-:W-:Y:S01]  /*0b50*/  HADD2.F32 R13, -RZ, R13.H0_H0 ;  /* 0x2000000dff0d7230 */ /* 0x000fe20000004100 */
[----:B------:R-:W-:Y:S01]  /*0b60*/  FFMA R40, R2, R2, R11 ;  /* 0x0000000202287223 */ /* 0x000fe2000000000b */
[----:B------:R-:W-:-:S03]  /*0b70*/  HADD2.F32 R3, -RZ, R14.H1_H1 ;  /* 0x3000000eff037230 */ /* 0x000fc60000004100 */
[----:B------:R-:W-:Y:S01]  /*0b80*/  FFMA R40, R13, R13, R40 ;  /* 0x0000000d0d287223 */ /* 0x000fe20000000028 */
[----:B------:R-:W-:-:S03]  /*0b90*/  HADD2.F32 R14, -RZ, R14.H0_H0 ;  /* 0x2000000eff0e7230 */ /* 0x000fc60000004100 */
[----:B------:R-:W-:Y:S01]  /*0ba0*/  FFMA R11, R9, R9, R40 ;  /* 0x00000009090b7223 */ /* 0x000fe20000000028 */
[----:B------:R-:W-:-:S03]  /*0bb0*/  HADD2.F32 R10, -RZ, R15.H1_H1 ;  /* 0x3000000fff0a7230 */ /* 0x000fc60000004100 */
[----:B------:R-:W-:Y:S01]  /*0bc0*/  FFMA R40, R14, R14, R11 ;  /* 0x0000000e0e287223 */ /* 0x000fe2000000000b */
[----:B------:R-:W-:-:S03]  /*0bd0*/  HADD2.F32 R15, -RZ, R15.H0_H0 ;  /* 0x2000000fff0f7230 */ /* 0x000fc60000004100 */
[----:B------:R-:W-:-:S04]  /*0be0*/  FFMA R40, R3, R3, R40 ;  /* 0x0000000303287223 */ /* 0x000fc80000000028 */
[----:B------:R-:W-:-:S04]  /*0bf0*/  FFMA R11, R15, R15, R40 ;  /* 0x0000000f0f0b7223 */ /* 0x000fc80000000028 */
[----:B------:R-:W-:-:S05]  /*0c00*/  FFMA R11, R10, R10, R11 ;  /* 0x0000000a0a0b7223 */ /* 0x000fca000000000b */
[----:B------:R-:W0:Y:S02]  /*0c10*/  SHFL.BFLY PT, R40, R11, 0x8, 0x1f ;  /* 0x0d001f000b287f89 */ /* 0x000e2400000e0000 */
[----:B0-----:R-:W-:-:S05]  /*0c20*/  FADD R40, R11, R40 ;  /* 0x000000280b287221 */ /* 0x001fca0000000000 */
[----:B------:R-:W0:Y:S02]  /*0c30*/  SHFL.BFLY PT, R39, R40, 0x4, 0x1f ;  /* 0x0c801f0028277f89 */ /* 0x000e2400000e0000 */
        /* <DEDUP_REMOVED lines=13> */
[----:B------:R-:W-:Y:S01]  /*0d10*/  @!P4 FMUL R28, R28, 16777216 ;  /* 0x4b8000001c1cc820 */ /* 0x000fe20000400000 */
[-C--:B------:R-:W-:Y:S01]  /*0d20*/  FMUL R39, R32, R37.reuse ;  /* 0x0000002520277220 */ /* 0x080fe20000400000 */
[-C--:B------:R-:W-:Y:S01]  /*0d30*/  FMUL R32, R16, R37.reuse ;  /* 0x0000002510207220 */ /* 0x080fe20000400000 */
[----:B------:R-:W-:Y:S01]  /*0d40*/  FMUL R4, R4, R38 ;  /* 0x0000002604047220 */ /* 0x000fe20000400000 */
[----:B0-----:R-:W-:Y:S01]  /*0d50*/  FMUL R11, R11, R28 ;  /* 0x0000001c0b0b7220 */ /* 0x001fe20000400000 */
[----:B------:R-:W-:Y:S01]  /*0d60*/  SHF.R.U32.HI R28, RZ, 0x4, R0 ;  /* 0x00000004ff1c7819 */ /* 0x000fe20000011600 */
[-C--:B------:R-:W-:Y:S01]  /*0d70*/  FMUL R29, R29, R38.reuse ;  /* 0x000000261d1d7220 */ /* 0x080fe20000400000 */
[-C--:B------:R-:W-:Y:S02]  /*0d80*/  FMUL R31, R31, R38.reuse ;  /* 0x000000261f1f7220 */ /* 0x080fe40000400000 */
[----:B------:R-:W-:Y:S01]  /*0d90*/  SGXT.U32 R28, R28, 0x3 ;  /* 0x000000031c1c781a */ /* 0x000fe20000000000 */
[-C--:B------:R-:W-:Y:S01]  /*0da0*/  FMUL R40, R5, R38.reuse ;  /* 0x0000002605287220 */ /* 0x080fe20000400000 */
[-C--:B------:R-:W-:Y:S01]  /*0db0*/  FMUL R33, R33, R38.reuse ;  /* 0x0000002621217220 */ /* 0x080fe20000400000 */
[-C--:B------:R-:W-:Y:S01]  /*0dc0*/  FMUL R6, R6, R38.reuse ;  /* 0x0000002606067220 */ /* 0x080fe20000400000 */
[-C--:B------:R-:W-:Y:S01]  /*0dd0*/  FMUL R34, R34, R38.reuse ;  /* 0x0000002622227220 */ /* 0x080fe20000400000 */
[----:B------:R-:W-:Y:S01]  /*0de0*/  FMUL R35, R35, R38 ;  /* 0x0000002623237220 */ /* 0x000fe20000400000 */
[----:B------:R-:W-:Y:S01]  /*0df0*/  IADD3 R16, P2, R27, c[0x0][0x168], RZ ;  /* 0x00005a001b107a10 */ /* 0x000fe20007f5e0ff */
[-C--:B------:R-:W-:Y:S01]  /*0e00*/  FMUL R19, R19, R37.reuse ;  /* 0x0000002513137220 */ /* 0x080fe20000400000 */
[----:B------:R0:W-:Y:S01]  /*0e10*/  STS [R28.X4], R30 ;  /* 0x0000001e1c007388 */ /* 0x0001e20000004800 */
[-C--:B------:R-:W-:Y:S01]  /*0e20*/  FMUL R41, R17, R37.reuse ;  /* 0x0000002511297220 */ /* 0x080fe20000400000 */
[-C--:B------:R-:W-:Y:S01]  /*0e30*/  FMUL R8, R8, R37.reuse ;  /* 0x0000002508087220 */ /* 0x080fe20000400000 */
[-C--:B------:R-:W-:Y:S01]  /*0e40*/  FMUL R18, R18, R37.reuse ;  /* 0x0000002512127220 */ /* 0x080fe20000400000 */
[----:B------:R-:W-:Y:S01]  /*0e50*/  STS [R28.X4+0x20], R38 ;  /* 0x000020261c007388 */ /* 0x000fe20000004800 */
[----:B------:R-:W-:Y:S01]  /*0e60*/  FMUL R43, R36, R37 ;  /* 0x00000025242b7220 */ /* 0x000fe20000400000 */
[----:B------:R-:W-:-:S02]  /*0e70*/  IADD3.X R17, R26, c[0x0][0x16c], RZ, P2, !PT ;  /* 0x00005b001a117a10 */ /* 0x000fc400017fe4ff */
[----:B------:R-:W-:Y:S01]  /*0e80*/  STS [R28.X4+0x40], R37 ;  /* 0x000040251c007388 */ /* 0x000fe20000004800 */
[----:B------:R-:W-:Y:S01]  /*0e90*/  F2FP.PACK_AB R4, R29, R4 ;  /* 0x000000041d04723e */ /* 0x000fe200000000ff */
[----:B0-----:R-:W-:Y:S01]  /*0ea0*/  FMUL R30, R7, R37 ;  /* 0x00000025071e7220 */ /* 0x001fe20000400000 */
[----:B------:R-:W-:Y:S01]  /*0eb0*/  F2FP.PACK_AB R5, R40, R31 ;  /* 0x0000001f2805723e */ /* 0x000fe200000000ff */
[----:B------:R0:W-:Y:S01]  /*0ec0*/  STS [R28.X4+0x60], R11 ;  /* 0x0000600b1c007388 */ /* 0x0001e20000004800 */
[----:B------:R-:W-:Y:S02]  /*0ed0*/  F2FP.PACK_AB R6, R6, R33 ;  /* 0x000000210606723e */ /* 0x000fe400000000ff */
[----:B------:R-:W-:Y:S02]  /*0ee0*/  F2FP.PACK_AB R7, R35, R34 ;  /* 0x000000222307723e */ /* 0x000fe400000000ff */
[----:B------:R-:W-:Y:S01]  /*0ef0*/  IADD3 R22, P2, R22, c[0x0][0x168], RZ ;  /* 0x00005a0016167a10 */ /* 0x000fe20007f5e0ff */
[-C--:B------:R-:W-:Y:S01]  /*0f00*/  FMUL R2, R2, R11.reuse ;  /* 0x0000000b02027220 */ /* 0x080fe20000400000 */
[-C--:B------:R-:W-:Y:S01]  /*0f10*/  FMUL R27, R12, R11.reuse ;  /* 0x0000000b0c1b7220 */ /* 0x080fe20000400000 */
[-C--:B0-----:R-:W-:Y:S01]  /*0f20*/  FMUL R28, R10, R11.reuse ;  /* 0x0000000b0a1c7220 */ /* 0x081fe20000400000 */
[----:B------:R-:W-:Y:S01]  /*0f30*/  F2FP.PACK_AB R10, R19, R32 ;  /* 0x00000020130a723e */ /* 0x000fe200000000ff */
[-C--:B------:R-:W-:Y:S01]  /*0f40*/  FMUL R13, R13, R11.reuse ;  /* 0x0000000b0d0d7220 */ /* 0x080fe20000400000 */
[----:B------:R-:W-:Y:S01]  /*0f50*/  LOP3.LUT R19, R23, 0x1f, R0, 0xf8, !PT ;  /* 0x0000001f17137812 */ /* 0x000fe200078ef800 */
[-C--:B------:R-:W-:Y:S01]  /*0f60*/  FMUL R26, R9, R11.reuse ;  /* 0x0000000b091a7220 */ /* 0x080fe20000400000 */
[-C--:B------:R-:W-:Y:S01]  /*0f70*/  FMUL R14, R14, R11.reuse ;  /* 0x0000000b0e0e7220 */ /* 0x080fe20000400000 */
[-C--:B------:R-:W-:Y:S01]  /*0f80*/  FMUL R3, R3, R11.reuse ;  /* 0x0000000b03037220 */ /* 0x080fe20000400000 */
[----:B------:R-:W-:Y:S01]  /*0f90*/  FMUL R15, R15, R11 ;  /* 0x0000000b0f0f7220 */ /* 0x000fe20000400000 */
[----:B------:R-:W-:Y:S01]  /*0fa0*/  F2FP.PACK_AB R8, R39, R8 ;  /* 0x000000082708723e */ /* 0x000fe200000000ff */
[----:B------:R-:W-:Y:S01]  /*0fb0*/  @!P3 STG.E.128 [R16.64], R4 ;  /* 0x000000041000b986 */ /* 0x000fe2000c101d04 */
[----:B------:R-:W-:-:S02]  /*0fc0*/  F2FP.PACK_AB R9, R41, R30 ;  /* 0x0000001e2909723e */ /* 0x000fc400000000ff */
[----:B------:R-:W-:Y:S02]  /*0fd0*/  F2FP.PACK_AB R11, R43, R18 ;  /* 0x000000122b0b723e */ /* 0x000fe400000000ff */
[----:B------:R-:W-:Y:S02]  /*0fe0*/  IADD3.X R23, R24, c[0x0][0x16c], RZ, P2, !PT ;  /* 0x00005b0018177a10 */ /* 0x000fe400017fe4ff */
[----:B------:R-:W-:Y:S02]  /*0ff0*/  LOP3.LUT P2, RZ, R0, 0x60, RZ, 0xc0, !PT ;  /* 0x0000006000ff7812 */ /* 0x000fe4000784c0ff */
[----:B------:R-:W-:Y:S01]  /*1000*/  ISETP.LT.U32.AND P3, PT, R19, 0xf70, PT ;  /* 0x00000f701300780c */ /* 0x000fe20003f61070 */
[----:B------:R-:W-:Y:S01]  /*1010*/  @!P1 STG.E.128 [R22.64], R8 ;  /* 0x0000000816009986 */ /* 0x000fe2000c101d04 */
[----:B------:R-:W-:Y:S02]  /*1020*/  F2FP.PACK_AB R12, R27, R2 ;  /* 0x000000021b0c723e */ /* 0x000fe400000000ff */
[----:B------:R-:W-:-:S02]  /*1030*/  ISETP.LT.U32.AND.EX P1, PT, R20, RZ, !P2, P3 ;  /* 0x000000ff1400720c */ /* 0x000fc40005721130 */
[----:B------:R-:W-:Y:S02]  /*1040*/  IADD3 R2, P4, R21, c[0x0][0x168], RZ ;  /* 0x00005a0015027a10 */ /* 0x000fe40007f9e0ff */
[----:B------:R-:W-:Y:S02]  /*1050*/  F2FP.PACK_AB R14, R3, R14 ;  /* 0x0000000e030e723e */ /* 0x000fe400000000ff */
[----:B------:R-:W-:Y:S02]  /*1060*/  F2FP.PACK_AB R13, R26, R13 ;  /* 0x0000000d1a0d723e */ /* 0x000fe400000000ff */
[----:B------:R-:W-:Y:S02]  /*1070*/  IADD3.X R3, R25, c[0x0][0x16c], RZ, P4, !PT ;  /* 0x00005b0019037a10 */ /* 0x000fe400027fe4ff */
[----:B------:R-:W-:-:S05]  /*1080*/  F2FP.PACK_AB R15, R28, R15 ;  /* 0x0000000f1c0f723e */ /* 0x000fca00000000ff */
[----:B------:R-:W-:Y:S04]  /*1090*/  @!P0 STG.E.128 [R2.64], R12 ;  /* 0x0000000c02008986 */ /* 0x000fe8000c101d04 */
[----:B------:R-:W-:Y:S06]  /*10a0*/  BAR.SYNC 0x0 ;  /* 0x0000000000007b1d */ /* 0x000fec0000000000 */
[----:B------:R-:W-:Y:S05]  /*10b0*/  @!P1 EXIT ;  /* 0x000000000000994d */ /* 0x000fea0003800000 */
[----:B------:R-:W-:Y:S02]  /*10c0*/  LOP3.LUT R0, R0, 0x1f, RZ, 0xc0, !PT ;  /* 0x0000001f00007812 */ /* 0x000fe400078ec0ff */
[----:B------:R-:W-:-:S03]  /*10d0*/  LEA R2, P0, R19, c[0x0][0x170], 0x2 ;  /* 0x00005c0013027a11 */ /* 0x000fc600078010ff */
[----:B------:R-:W0:Y:S01]  /*10e0*/  LDS R5, [R0.X4] ;  /* 0x0000000000057984 */ /* 0x000e220000004800 */
[----:B------:R-:W-:-:S05]  /*10f0*/  LEA.HI.X R3, R19, c[0x0][0x174], R20, 0x2, P0 ;  /* 0x00005d0013037a11 */ /* 0x000fca00000f1414 */
[----:B0-----:R-:W-:Y:S01]  /*1100*/  STG.E [R2.64], R5 ;  /* 0x0000000502007986 */ /* 0x001fe2000c101904 */
[----:B------:R-:W-:Y:S05]  /*1110*/  EXIT ;  /* 0x000000000000794d */ /* 0x000fea0003800000 */
.L_x_0:
[----:B------:R-:W-:-:S00]  /*1120*/  BRA `(.L_x_0) ;  /* 0xfffffff000007947 */ /* 0x000fc0000383ffff */
[----:B------:R-:W-:-:S00]  /*1130*/  NOP ;  /* 0x0000000000007918 */ /* 0x000fc00000000000 */
        /* <DEDUP_REMOVED lines=12> */
.L_x_1:


//--------------------- .nv.global.init           --------------------------
	.section	.nv.global.init,"aw",@progbits
.nv.global.init:
	.type		_$_str,@object
	.size		_$_str,(_$_str_$_2 - _$_str)
_$_str:
        /*0000*/ 	.byte	0x5f, 0x5f, 0x43, 0x55, 0x44, 0x41, 0x5f, 0x46, 0x54, 0x5a, 0x00
	.type		_$_str_$_2,@object
	.size		_$_str_$_2,(.L_1 - _$_str_$_2)
_$_str_$_2:
        /*000b*/ 	.byte	0x5f, 0x5f, 0x43, 0x55, 0x44, 0x41, 0x5f, 0x50, 0x52, 0x45, 0x43, 0x5f, 0x53, 0x51, 0x52, 0x54
        /*001b*/ 	.byte	0x00
.L_1:


//--------------------- .nv.shared.l2norm_fwd_kernel --------------------------
	.section	.nv.shared.l2norm_fwd_kernel,"aw",@nobits
	.align	16
